//
// Generated by NVIDIA NVVM Compiler
//
// Compiler Build ID: CL-36424714
// Cuda compilation tools, release 13.0, V13.0.88
// Based on NVVM 20.0.0
//

.version 9.0
.target sm_100
.address_size 64

	// .globl	_Z16groupNormForwardPKfPfS0_S0_iiiiif
.extern .shared .align 16 .b8 shared[];

.visible .entry _Z16groupNormForwardPKfPfS0_S0_iiiiif(
	.param .u64 .ptr .align 1 _Z16groupNormForwardPKfPfS0_S0_iiiiif_param_0,
	.param .u64 .ptr .align 1 _Z16groupNormForwardPKfPfS0_S0_iiiiif_param_1,
	.param .u64 .ptr .align 1 _Z16groupNormForwardPKfPfS0_S0_iiiiif_param_2,
	.param .u64 .ptr .align 1 _Z16groupNormForwardPKfPfS0_S0_iiiiif_param_3,
	.param .u32 _Z16groupNormForwardPKfPfS0_S0_iiiiif_param_4,
	.param .u32 _Z16groupNormForwardPKfPfS0_S0_iiiiif_param_5,
	.param .u32 _Z16groupNormForwardPKfPfS0_S0_iiiiif_param_6,
	.param .u32 _Z16groupNormForwardPKfPfS0_S0_iiiiif_param_7,
	.param .u32 _Z16groupNormForwardPKfPfS0_S0_iiiiif_param_8,
	.param .f32 _Z16groupNormForwardPKfPfS0_S0_iiiiif_param_9
)
{
	.reg .pred 	%p<8>;
	.reg .b32 	%r<45>;
	.reg .b32 	%f<36>;
	.reg .b64 	%rd<17>;

	ld.param.u64 	%rd8, [_Z16groupNormForwardPKfPfS0_S0_iiiiif_param_0];
	ld.param.u64 	%rd5, [_Z16groupNormForwardPKfPfS0_S0_iiiiif_param_1];
	ld.param.u64 	%rd6, [_Z16groupNormForwardPKfPfS0_S0_iiiiif_param_2];
	ld.param.u64 	%rd7, [_Z16groupNormForwardPKfPfS0_S0_iiiiif_param_3];
	ld.param.u32 	%r19, [_Z16groupNormForwardPKfPfS0_S0_iiiiif_param_5];
	ld.param.u32 	%r20, [_Z16groupNormForwardPKfPfS0_S0_iiiiif_param_6];
	ld.param.u32 	%r21, [_Z16groupNormForwardPKfPfS0_S0_iiiiif_param_7];
	ld.param.u32 	%r22, [_Z16groupNormForwardPKfPfS0_S0_iiiiif_param_8];
	ld.param.f32 	%f10, [_Z16groupNormForwardPKfPfS0_S0_iiiiif_param_9];
	cvta.to.global.u64 	%rd1, %rd8;
	mov.u32 	%r1, %ctaid.x;
	mov.u32 	%r23, %ctaid.y;
	div.s32 	%r24, %r19, %r22;
	mul.lo.s32 	%r2, %r21, %r20;
	mul.lo.s32 	%r3, %r24, %r2;
	mul.lo.s32 	%r4, %r24, %r23;
	mov.u32 	%r44, %tid.x;
	setp.ge.s32 	%p1, %r44, %r3;
	mov.f32 	%f34, 0f00000000;
	mov.f32 	%f35, %f34;
	@%p1 bra 	$L__BB0_3;
	mad.lo.s32 	%r6, %r19, %r1, %r4;
	mov.f32 	%f35, 0f00000000;
	mov.u32 	%r7, %ntid.x;
	mov.u32 	%r42, %r44;
	mov.f32 	%f34, %f35;
$L__BB0_2:
	div.s32 	%r25, %r42, %r2;
	mul.lo.s32 	%r26, %r25, %r2;
	sub.s32 	%r27, %r42, %r26;
	add.s32 	%r28, %r6, %r25;
	mad.lo.s32 	%r29, %r28, %r2, %r27;
	mul.wide.s32 	%rd9, %r29, 4;
	add.s64 	%rd10, %rd1, %rd9;
	ld.global.f32 	%f13, [%rd10];
	add.f32 	%f34, %f34, %f13;
	fma.rn.f32 	%f35, %f13, %f13, %f35;
	add.s32 	%r42, %r42, %r7;
	setp.lt.s32 	%p2, %r42, %r3;
	@%p2 bra 	$L__BB0_2;
$L__BB0_3:
	mov.u32 	%r10, %ntid.x;
	shl.b32 	%r30, %r10, 2;
	mov.u32 	%r31, shared;
	add.s32 	%r11, %r31, %r30;
	shl.b32 	%r32, %r44, 2;
	add.s32 	%r12, %r31, %r32;
	st.shared.f32 	[%r12], %f34;
	add.s32 	%r13, %r11, %r32;
	st.shared.f32 	[%r13], %f35;
	bar.sync 	0;
	setp.lt.u32 	%p3, %r10, 2;
	@%p3 bra 	$L__BB0_8;
	mov.u32 	%r43, %r10;
$L__BB0_5:
	shr.u32 	%r15, %r43, 1;
	setp.ge.u32 	%p4, %r44, %r15;
	@%p4 bra 	$L__BB0_7;
	shl.b32 	%r33, %r15, 2;
	add.s32 	%r34, %r12, %r33;
	ld.shared.f32 	%f14, [%r34];
	ld.shared.f32 	%f15, [%r12];
	add.f32 	%f16, %f14, %f15;
	st.shared.f32 	[%r12], %f16;
	add.s32 	%r35, %r13, %r33;
	ld.shared.f32 	%f17, [%r35];
	ld.shared.f32 	%f18, [%r13];
	add.f32 	%f19, %f17, %f18;
	st.shared.f32 	[%r13], %f19;
$L__BB0_7:
	bar.sync 	0;
	setp.gt.u32 	%p5, %r43, 3;
	mov.u32 	%r43, %r15;
	@%p5 bra 	$L__BB0_5;
$L__BB0_8:
	setp.ge.s32 	%p6, %r44, %r3;
	ld.shared.f32 	%f20, [shared];
	cvt.rn.f32.s32 	%f21, %r3;
	div.rn.f32 	%f7, %f20, %f21;
	ld.shared.f32 	%f22, [%r11];
	div.rn.f32 	%f23, %f22, %f21;
	mul.f32 	%f24, %f7, %f7;
	sub.f32 	%f25, %f23, %f24;
	add.f32 	%f8, %f10, %f25;
	bar.sync 	0;
	@%p6 bra 	$L__BB0_11;
	mul.lo.s32 	%r16, %r19, %r1;
	cvta.to.global.u64 	%rd2, %rd6;
	cvta.to.global.u64 	%rd3, %rd7;
	cvta.to.global.u64 	%rd4, %rd5;
	rsqrt.approx.f32 	%f9, %f8;
$L__BB0_10:
	div.s32 	%r36, %r44, %r2;
	mul.lo.s32 	%r37, %r36, %r2;
	sub.s32 	%r38, %r44, %r37;
	add.s32 	%r39, %r36, %r4;
	add.s32 	%r40, %r39, %r16;
	mad.lo.s32 	%r41, %r40, %r2, %r38;
	mul.wide.s32 	%rd11, %r41, 4;
	add.s64 	%rd12, %rd1, %rd11;
	ld.global.f32 	%f26, [%rd12];
	sub.f32 	%f27, %f26, %f7;
	mul.f32 	%f28, %f9, %f27;
	mul.wide.s32 	%rd13, %r39, 4;
	add.s64 	%rd14, %rd2, %rd13;
	ld.global.f32 	%f29, [%rd14];
	add.s64 	%rd15, %rd3, %rd13;
	ld.global.f32 	%f30, [%rd15];
	fma.rn.f32 	%f31, %f29, %f28, %f30;
	add.s64 	%rd16, %rd4, %rd11;
	st.global.f32 	[%rd16], %f31;
	add.s32 	%r44, %r44, %r10;
	setp.lt.s32 	%p7, %r44, %r3;
	@%p7 bra 	$L__BB0_10;
$L__BB0_11:
	ret;

}


// ===== COMPILED SASS (sm_100) =====

	.target	sm_100

	.elftype	@"ET_EXEC"


//--------------------- .note.nv.tkinfo           --------------------------
	.section	.note.nv.tkinfo,"",@"SHT_NOTE"
	.sectionflags	@"SHF_NOTE_NV_TKINFO"
	.tkinfo
        /*0018*/ 	.word	0x00000002
        /*0030*/ 	.string	""
        /*0030*/ 	.string	"ptxas"
        /*0030*/ 	.string	"Cuda compilation tools, release 13.0, V13.0.88"
        /*0030*/ 	.string	"Build cuda_13.0.r13.0/compiler.36424714_0"
        /*0030*/ 	.string	"-arch sm_100 -m 64 "



//--------------------- .note.nv.cuinfo           --------------------------
	.section	.note.nv.cuinfo,"",@"SHT_NOTE"
	.sectionflags	@"SHF_NOTE_NV_CUINFO"
        /*0018*/ 	.short	0x0002
        /*001a*/ 	.short	0x0064
        /*001c*/ 	.short	0x0082
	.zero		2


//--------------------- .nv.info                  --------------------------
	.section	.nv.info,"",@"SHT_CUDA_INFO"
	.align	4


	//----- nvinfo : EIATTR_REGCOUNT
	.align		4
        /*0000*/ 	.byte	0x04, 0x2f
        /*0002*/ 	.short	(.L_1 - .L_0)
	.align		4
.L_0:
        /*0004*/ 	.word	index@(_Z16groupNormForwardPKfPfS0_S0_iiiiif)
        /*0008*/ 	.word	0x0000001e


	//----- nvinfo : EIATTR_FRAME_SIZE
	.align		4
.L_1:
        /*000c*/ 	.byte	0x04, 0x11
        /*000e*/ 	.short	(.L_3 - .L_2)
	.align		4
.L_2:
        /*0010*/ 	.word	index@($__internal_0_$__cuda_sm3x_div_rn_noftz_f32_slowpath)
        /*0014*/ 	.word	0x00000000


	//----- nvinfo : EIATTR_FRAME_SIZE
	.align		4
.L_3:
        /*0018*/ 	.byte	0x04, 0x11
        /*001a*/ 	.short	(.L_5 - .L_4)
	.align		4
.L_4:
        /*001c*/ 	.word	index@(_Z16groupNormForwardPKfPfS0_S0_iiiiif)
        /*0020*/ 	.word	0x00000000


	//----- nvinfo : EIATTR_MIN_STACK_SIZE
	.align		4
.L_5:
        /*0024*/ 	.byte	0x04, 0x12
        /*0026*/ 	.short	(.L_7 - .L_6)
	.align		4
.L_6:
        /*0028*/ 	.word	index@(_Z16groupNormForwardPKfPfS0_S0_iiiiif)
        /*002c*/ 	.word	0x00000000
.L_7:


//--------------------- .nv.compat                --------------------------
	.section	.nv.compat,"",@"SHT_CUDA_COMPAT_INFO"
	.align	4
        /*0000*/ 	.byte	0x02, 0x09, 0x00, 0x00, 0x02, 0x02, 0x01, 0x00, 0x02, 0x05, 0x05, 0x00, 0x03, 0x07, 0x01, 0x01
        /*0010*/ 	.byte	0x02, 0x03, 0x00, 0x00, 0x02, 0x06, 0x01, 0x00, 0x04, 0x0b, 0x08, 0x00, 0x01, 0x00, 0x00, 0x00
        /*0020*/ 	.byte	0x00, 0x00, 0x00, 0x00


//--------------------- .nv.info._Z16groupNormForwardPKfPfS0_S0_iiiiif --------------------------
	.section	.nv.info._Z16groupNormForwardPKfPfS0_S0_iiiiif,"",@"SHT_CUDA_INFO"
	.sectionflags	@""
	.align	4


	//----- nvinfo : EIATTR_CUDA_API_VERSION
	.align		4
        /*0000*/ 	.byte	0x04, 0x37
        /*0002*/ 	.short	(.L_9 - .L_8)
.L_8:
        /*0004*/ 	.word	0x00000082


	//----- nvinfo : EIATTR_KPARAM_INFO
	.align		4
.L_9:
        /*0008*/ 	.byte	0x04, 0x17
        /*000a*/ 	.short	(.L_11 - .L_10)
.L_10:
        /*000c*/ 	.word	0x00000000
        /*0010*/ 	.short	0x0009
        /*0012*/ 	.short	0x0034
        /*0014*/ 	.byte	0x00, 0xf0, 0x11, 0x00


	//----- nvinfo : EIATTR_KPARAM_INFO
	.align		4
.L_11:
        /*0018*/ 	.byte	0x04, 0x17
        /*001a*/ 	.short	(.L_13 - .L_12)
.L_12:
        /*001c*/ 	.word	0x00000000
        /*0020*/ 	.short	0x0008
        /*0022*/ 	.short	0x0030
        /*0024*/ 	.byte	0x00, 0xf0, 0x11, 0x00


	//----- nvinfo : EIATTR_KPARAM_INFO
	.align		4
.L_13:
        /*0028*/ 	.byte	0x04, 0x17
        /*002a*/ 	.short	(.L_15 - .L_14)
.L_14:
        /*002c*/ 	.word	0x00000000
        /*0030*/ 	.short	0x0007
        /*0032*/ 	.short	0x002c
        /*0034*/ 	.byte	0x00, 0xf0, 0x11, 0x00


	//----- nvinfo : EIATTR_KPARAM_INFO
	.align		4
.L_15:
        /*0038*/ 	.byte	0x04, 0x17
        /*003a*/ 	.short	(.L_17 - .L_16)
.L_16:
        /*003c*/ 	.word	0x00000000
        /*0040*/ 	.short	0x0006
        /*0042*/ 	.short	0x0028
        /*0044*/ 	.byte	0x00, 0xf0, 0x11, 0x00


	//----- nvinfo : EIATTR_KPARAM_INFO
	.align		4
.L_17:
        /*0048*/ 	.byte	0x04, 0x17
        /*004a*/ 	.short	(.L_19 - .L_18)
.L_18:
        /*004c*/ 	.word	0x00000000
        /*0050*/ 	.short	0x0005
        /*0052*/ 	.short	0x0024
        /*0054*/ 	.byte	0x00, 0xf0, 0x11, 0x00


	//----- nvinfo : EIATTR_KPARAM_INFO
	.align		4
.L_19:
        /*0058*/ 	.byte	0x04, 0x17
        /*005a*/ 	.short	(.L_21 - .L_20)
.L_20:
        /*005c*/ 	.word	0x00000000
        /*0060*/ 	.short	0x0004
        /*0062*/ 	.short	0x0020
        /*0064*/ 	.byte	0x00, 0xf0, 0x11, 0x00


	//----- nvinfo : EIATTR_KPARAM_INFO
	.align		4
.L_21:
        /*0068*/ 	.byte	0x04, 0x17
        /*006a*/ 	.short	(.L_23 - .L_22)
.L_22:
        /*006c*/ 	.word	0x00000000
        /*0070*/ 	.short	0x0003
        /*0072*/ 	.short	0x0018
        /*0074*/ 	.byte	0x00, 0xf5, 0x21, 0x00


	//----- nvinfo : EIATTR_KPARAM_INFO
	.align		4
.L_23:
        /*0078*/ 	.byte	0x04, 0x17
        /*007a*/ 	.short	(.L_25 - .L_24)
.L_24:
        /*007c*/ 	.word	0x00000000
        /*0080*/ 	.short	0x0002
        /*0082*/ 	.short	0x0010
        /*0084*/ 	.byte	0x00, 0xf5, 0x21, 0x00


	//----- nvinfo : EIATTR_KPARAM_INFO
	.align		4
.L_25:
        /*0088*/ 	.byte	0x04, 0x17
        /*008a*/ 	.short	(.L_27 - .L_26)
.L_26:
        /*008c*/ 	.word	0x00000000
        /*0090*/ 	.short	0x0001
        /*0092*/ 	.short	0x0008
        /*0094*/ 	.byte	0x00, 0xf5, 0x21, 0x00


	//----- nvinfo : EIATTR_KPARAM_INFO
	.align		4
.L_27:
        /*0098*/ 	.byte	0x04, 0x17
        /*009a*/ 	.short	(.L_29 - .L_28)
.L_28:
        /*009c*/ 	.word	0x00000000
        /*00a0*/ 	.short	0x0000
        /*00a2*/ 	.short	0x0000
        /*00a4*/ 	.byte	0x00, 0xf5, 0x21, 0x00


	//----- nvinfo : EIATTR_SPARSE_MMA_MASK
	.align		4
.L_29:
        /*00a8*/ 	.byte	0x03, 0x50
        /*00aa*/ 	.short	0x0000


	//----- nvinfo : EIATTR_MAXREG_COUNT
	.align		4
        /*00ac*/ 	.byte	0x03, 0x1b
        /*00ae*/ 	.short	0x00ff


	//----- nvinfo : EIATTR_NUM_BARRIERS
	.align		4
        /*00b0*/ 	.byte	0x02, 0x4c
        /*00b2*/ 	.byte	0x01
	.zero		1


	//----- nvinfo : EIATTR_MERCURY_ISA_VERSION
	.align		4
        /*00b4*/ 	.byte	0x03, 0x5f
        /*00b6*/ 	.short	0x0101


	//----- nvinfo : EIATTR_VRC_CTA_INIT_COUNT
	.align		4
        /*00b8*/ 	.byte	0x02, 0x4a
	.zero		1
	.zero		1


	//----- nvinfo : EIATTR_EXIT_INSTR_OFFSETS
	.align		4
        /*00bc*/ 	.byte	0x04, 0x1c
        /*00be*/ 	.short	(.L_31 - .L_30)


	//   ....[0]....
.L_30:
        /*00c0*/ 	.word	0x00000940


	//   ....[1]....
        /*00c4*/ 	.word	0x00000cb0


	//----- nvinfo : EIATTR_CRS_STACK_SIZE
	.align		4
.L_31:
        /*00c8*/ 	.byte	0x04, 0x1e
        /*00ca*/ 	.short	(.L_33 - .L_32)
.L_32:
        /*00cc*/ 	.word	0x00000000


	//----- nvinfo : EIATTR_CBANK_PARAM_SIZE
	.align		4
.L_33:
        /*00d0*/ 	.byte	0x03, 0x19
        /*00d2*/ 	.short	0x0038


	//----- nvinfo : EIATTR_PARAM_CBANK
	.align		4
        /*00d4*/ 	.byte	0x04, 0x0a
        /*00d6*/ 	.short	(.L_35 - .L_34)
	.align		4
.L_34:
        /*00d8*/ 	.word	index@(.nv.constant0._Z16groupNormForwardPKfPfS0_S0_iiiiif)
        /*00dc*/ 	.short	0x0380
        /*00de*/ 	.short	0x0038


	//----- nvinfo : EIATTR_SW_WAR
	.align		4
.L_35:
        /*00e0*/ 	.byte	0x04, 0x36
        /*00e2*/ 	.short	(.L_37 - .L_36)
.L_36:
        /*00e4*/ 	.word	0x00000008
.L_37:


//--------------------- .nv.callgraph             --------------------------
	.section	.nv.callgraph,"",@"SHT_CUDA_CALLGRAPH"
	.align	4
	.sectionentsize	8
	.align		4
        /*0000*/ 	.word	0x00000000
	.align		4
        /*0004*/ 	.word	0xffffffff
	.align		4
        /*0008*/ 	.word	0x00000000
	.align		4
        /*000c*/ 	.word	0xfffffffe
	.align		4
        /*0010*/ 	.word	0x00000000
	.align		4
        /*0014*/ 	.word	0xfffffffd
	.align		4
        /*0018*/ 	.word	0x00000000
	.align		4
        /*001c*/ 	.word	0xfffffffc


//--------------------- .text._Z16groupNormForwardPKfPfS0_S0_iiiiif --------------------------
	.section	.text._Z16groupNormForwardPKfPfS0_S0_iiiiif,"ax",@progbits
	.align	128
        .global         _Z16groupNormForwardPKfPfS0_S0_iiiiif
        .type           _Z16groupNormForwardPKfPfS0_S0_iiiiif,@function
        .size           _Z16groupNormForwardPKfPfS0_S0_iiiiif,(.L_x_19 - _Z16groupNormForwardPKfPfS0_S0_iiiiif)
        .other          _Z16groupNormForwardPKfPfS0_S0_iiiiif,@"STO_CUDA_ENTRY STV_DEFAULT"
_Z16groupNormForwardPKfPfS0_S0_iiiiif:
.text._Z16groupNormForwardPKfPfS0_S0_iiiiif:
[----:B------:R-:W-:Y:S08]  /*0000*/  LDC R1, c[0x0][0x37c] ;  /* 0x0000df00ff017b82 */ /* 0x000ff00000000800 */
[----:B------:R-:W0:Y:S01]  /*0010*/  LDC R6, c[0x0][0x3b0] ;  /* 0x0000ec00ff067b82 */ /* 0x000e220000000800 */
[----:B------:R-:W1:Y:S01]  /*0020*/  LDCU.64 UR10, c[0x0][0x358] ;  /* 0x00006b00ff0a77ac */ /* 0x000e620008000a00 */
[----:B------:R-:W-:Y:S01]  /*0030*/  BSSY.RECONVERGENT B0, `(.L_x_0) ;  /* 0x000004e000007945 */ /* 0x000fe20003800200 */
[----:B------:R-:W-:-:S05]  /*0040*/  CS2R R10, SRZ ;  /* 0x00000000000a7805 */ /* 0x000fca000001ff00 */
[----:B------:R-:W2:Y:S08]  /*0050*/  LDC R3, c[0x0][0x3a4] ;  /* 0x0000e900ff037b82 */ /* 0x000eb00000000800 */
[----:B------:R-:W3:Y:S01]  /*0060*/  S2UR UR4, SR_CTAID.Y ;  /* 0x00000000000479c3 */ /* 0x000ee20000002600 */
[----:B0-----:R-:W-:-:S07]  /*0070*/  IABS R7, R6 ;  /* 0x0000000600077213 */ /* 0x001fce0000000000 */
[----:B------:R-:W0:Y:S01]  /*0080*/  S2UR UR7, SR_CTAID.X ;  /* 0x00000000000779c3 */ /* 0x000e220000002500 */
[----:B------:R-:W4:Y:S08]  /*0090*/  I2F.RP R0, R7 ;  /* 0x0000000700007306 */ /* 0x000f300000209400 */
[----:B----4-:R-:W4:Y:S02]  /*00a0*/  MUFU.RCP R0, R0 ;  /* 0x0000000000007308 */ /* 0x010f240000001000 */
[----:B----4-:R-:W-:-:S06]  /*00b0*/  VIADD R4, R0, 0xffffffe ;  /* 0x0ffffffe00047836 */ /* 0x010fcc0000000000 */
[----:B------:R4:W5:Y:S02]  /*00c0*/  F2I.FTZ.U32.TRUNC.NTZ R5, R4 ;  /* 0x0000000400057305 */ /* 0x000964000021f000 */
[----:B----4-:R-:W-:Y:S02]  /*00d0*/  IMAD.MOV.U32 R4, RZ, RZ, RZ ;  /* 0x000000ffff047224 */ /* 0x010fe400078e00ff */
[----:B-----5:R-:W-:-:S04]  /*00e0*/  IMAD.MOV R2, RZ, RZ, -R5 ;  /* 0x000000ffff027224 */ /* 0x020fc800078e0a05 */
[----:B------:R-:W-:Y:S01]  /*00f0*/  IMAD R9, R2, R7, RZ ;  /* 0x0000000702097224 */ /* 0x000fe200078e02ff */
[----:B--2---:R-:W-:-:S03]  /*0100*/  IABS R2, R3 ;  /* 0x0000000300027213 */ /* 0x004fc60000000000 */
[----:B------:R-:W-:Y:S02]  /*0110*/  IMAD.HI.U32 R5, R5, R9, R4 ;  /* 0x0000000905057227 */ /* 0x000fe400078e0004 */
[----:B------:R-:W2:Y:S04]  /*0120*/  LDC.64 R8, c[0x0][0x3a8] ;  /* 0x0000ea00ff087b82 */ /* 0x000ea80000000a00 */
[----:B------:R-:W-:-:S04]  /*0130*/  IMAD.HI.U32 R5, R5, R2, RZ ;  /* 0x0000000205057227 */ /* 0x000fc800078e00ff */
[----:B------:R-:W-:-:S04]  /*0140*/  IMAD.MOV R0, RZ, RZ, -R5 ;  /* 0x000000ffff007224 */ /* 0x000fc800078e0a05 */
[----:B------:R-:W-:-:S05]  /*0150*/  IMAD R0, R7, R0, R2 ;  /* 0x0000000007007224 */ /* 0x000fca00078e0202 */
[----:B------:R-:W-:-:S13]  /*0160*/  ISETP.GT.U32.AND P1, PT, R7, R0, PT ;  /* 0x000000000700720c */ /* 0x000fda0003f24070 */
[-C--:B------:R-:W-:Y:S01]  /*0170*/  @!P1 IADD3 R0, PT, PT, R0, -R7.reuse, RZ ;  /* 0x8000000700009210 */ /* 0x080fe20007ffe0ff */
[----:B------:R-:W-:Y:S01]  /*0180*/  @!P1 VIADD R5, R5, 0x1 ;  /* 0x0000000105059836 */ /* 0x000fe20000000000 */
[----:B------:R-:W-:Y:S02]  /*0190*/  ISETP.NE.AND P1, PT, R6, RZ, PT ;  /* 0x000000ff0600720c */ /* 0x000fe40003f25270 */
[----:B------:R-:W-:Y:S02]  /*01a0*/  ISETP.GE.U32.AND P0, PT, R0, R7, PT ;  /* 0x000000070000720c */ /* 0x000fe40003f06070 */
[----:B------:R-:W4:Y:S01]  /*01b0*/  S2R R7, SR_TID.X ;  /* 0x0000000000077919 */ /* 0x000f220000002100 */
[----:B------:R-:W-:-:S04]  /*01c0*/  LOP3.LUT R0, R3, R6, RZ, 0x3c, !PT ;  /* 0x0000000603007212 */ /* 0x000fc800078e3cff */
[----:B------:R-:W-:-:S06]  /*01d0*/  ISETP.GE.AND P2, PT, R0, RZ, PT ;  /* 0x000000ff0000720c */ /* 0x000fcc0003f46270 */
[----:B------:R-:W-:-:S04]  /*01e0*/  @P0 VIADD R5, R5, 0x1 ;  /* 0x0000000105050836 */ /* 0x000fc80000000000 */
[----:B------:R-:W-:Y:S02]  /*01f0*/  IMAD.MOV.U32 R2, RZ, RZ, R5 ;  /* 0x000000ffff027224 */ /* 0x000fe400078e0005 */
[----:B--2---:R-:W-:-:S03]  /*0200*/  IMAD R5, R9, R8, RZ ;  /* 0x0000000809057224 */ /* 0x004fc600078e02ff */
[----:B------:R-:W-:Y:S02]  /*0210*/  @!P2 IADD3 R2, PT, PT, -R2, RZ, RZ ;  /* 0x000000ff0202a210 */ /* 0x000fe40007ffe1ff */
[----:B------:R-:W-:-:S05]  /*0220*/  @!P1 LOP3.LUT R2, RZ, R6, RZ, 0x33, !PT ;  /* 0x00000006ff029212 */ /* 0x000fca00078e33ff */
[C---:B------:R-:W-:Y:S02]  /*0230*/  IMAD R4, R2.reuse, R5, RZ ;  /* 0x0000000502047224 */ /* 0x040fe400078e02ff */
[----:B---3--:R-:W-:-:S03]  /*0240*/  IMAD R2, R2, UR4, RZ ;  /* 0x0000000402027c24 */ /* 0x008fc6000f8e02ff */
[----:B----4-:R-:W-:-:S13]  /*0250*/  ISETP.GE.AND P0, PT, R7, R4, PT ;  /* 0x000000040700720c */ /* 0x010fda0003f06270 */
[----:B01----:R-:W-:Y:S05]  /*0260*/  @P0 BRA `(.L_x_1) ;  /* 0x0000000000a80947 */ /* 0x003fea0003800000 */
[----:B------:R-:W-:Y:S01]  /*0270*/  IABS R0, R5 ;  /* 0x0000000500007213 */ /* 0x000fe20000000000 */
[----:B------:R-:W0:Y:S01]  /*0280*/  LDC R6, c[0x0][0x360] ;  /* 0x0000d800ff067b82 */ /* 0x000e220000000800 */
[----:B------:R-:W-:Y:S01]  /*0290*/  IMAD.MOV.U32 R12, RZ, RZ, RZ ;  /* 0x000000ffff0c7224 */ /* 0x000fe200078e00ff */
[----:B------:R-:W-:Y:S01]  /*02a0*/  ISETP.NE.AND P0, PT, R5, RZ, PT ;  /* 0x000000ff0500720c */ /* 0x000fe20003f05270 */
[----:B------:R-:W1:Y:S01]  /*02b0*/  I2F.RP R10, R0 ;  /* 0x00000000000a7306 */ /* 0x000e620000209400 */
[----:B------:R-:W-:-:S04]  /*02c0*/  MOV R14, R7 ;  /* 0x00000007000e7202 */ /* 0x000fc80000000f00 */
[----:B------:R-:W2:Y:S03]  /*02d0*/  LDC.64 R8, c[0x0][0x380] ;  /* 0x0000e000ff087b82 */ /* 0x000ea60000000a00 */
[----:B-1----:R-:W1:Y:S02]  /*02e0*/  MUFU.RCP R10, R10 ;  /* 0x0000000a000a7308 */ /* 0x002e640000001000 */
[----:B-1----:R-:W-:-:S06]  /*02f0*/  VIADD R11, R10, 0xffffffe ;  /* 0x0ffffffe0a0b7836 */ /* 0x002fcc0000000000 */
[----:B------:R1:W3:Y:S02]  /*0300*/  F2I.FTZ.U32.TRUNC.NTZ R13, R11 ;  /* 0x0000000b000d7305 */ /* 0x0002e4000021f000 */
[----:B-1----:R-:W-:Y:S01]  /*0310*/  CS2R R10, SRZ ;  /* 0x00000000000a7805 */ /* 0x002fe2000001ff00 */
[----:B---3--:R-:W-:-:S04]  /*0320*/  IMAD.MOV R15, RZ, RZ, -R13 ;  /* 0x000000ffff0f7224 */ /* 0x008fc800078e0a0d */
[----:B------:R-:W-:-:S04]  /*0330*/  IMAD R15, R15, R0, RZ ;  /* 0x000000000f0f7224 */ /* 0x000fc800078e02ff */
[----:B------:R-:W-:-:S04]  /*0340*/  IMAD.HI.U32 R12, R13, R15, R12 ;  /* 0x0000000f0d0c7227 */ /* 0x000fc800078e000c */
[----:B------:R-:W-:Y:S01]  /*0350*/  IMAD R13, R3, UR7, R2 ;  /* 0x00000007030d7c24 */ /* 0x000fe2000f8e0202 */
[----:B0-2---:R-:W-:-:S07]  /*0360*/  LOP3.LUT R3, RZ, R5, RZ, 0x33, !PT ;  /* 0x00000005ff037212 */ /* 0x005fce00078e33ff */
.L_x_2:
[----:B------:R-:W-:Y:S02]  /*0370*/  IABS R15, R5 ;  /* 0x00000005000f7213 */ /* 0x000fe40000000000 */
[----:B------:R-:W-:-:S03]  /*0380*/  IABS R17, R14 ;  /* 0x0000000e00117213 */ /* 0x000fc60000000000 */
[----:B------:R-:W-:Y:S02]  /*0390*/  IMAD.MOV R16, RZ, RZ, -R15 ;  /* 0x000000ffff107224 */ /* 0x000fe400078e0a0f */
[----:B------:R-:W-:-:S04]  /*03a0*/  IMAD.HI.U32 R15, R12, R17, RZ ;  /* 0x000000110c0f7227 */ /* 0x000fc800078e00ff */
[----:B------:R-:W-:Y:S01]  /*03b0*/  IMAD R17, R15, R16, R17 ;  /* 0x000000100f117224 */ /* 0x000fe200078e0211 */
[----:B------:R-:W-:-:S04]  /*03c0*/  IABS R16, R5 ;  /* 0x0000000500107213 */ /* 0x000fc80000000000 */
[----:B------:R-:W-:-:S13]  /*03d0*/  ISETP.GT.U32.AND P2, PT, R0, R17, PT ;  /* 0x000000110000720c */ /* 0x000fda0003f44070 */
[----:B------:R-:W-:Y:S01]  /*03e0*/  @!P2 IMAD.IADD R17, R17, 0x1, -R16 ;  /* 0x000000011111a824 */ /* 0x000fe200078e0a10 */
[----:B------:R-:W-:Y:S01]  /*03f0*/  LOP3.LUT R16, R14, R5, RZ, 0x3c, !PT ;  /* 0x000000050e107212 */ /* 0x000fe200078e3cff */
[----:B------:R-:W-:-:S03]  /*0400*/  @!P2 VIADD R15, R15, 0x1 ;  /* 0x000000010f0fa836 */ /* 0x000fc60000000000 */
[----:B------:R-:W-:Y:S02]  /*0410*/  ISETP.GE.U32.AND P1, PT, R17, R0, PT ;  /* 0x000000001100720c */ /* 0x000fe40003f26070 */
[----:B------:R-:W-:-:S11]  /*0420*/  ISETP.GE.AND P3, PT, R16, RZ, PT ;  /* 0x000000ff1000720c */ /* 0x000fd60003f66270 */
[----:B------:R-:W-:-:S05]  /*0430*/  @P1 IADD3 R15, PT, PT, R15, 0x1, RZ ;  /* 0x000000010f0f1810 */ /* 0x000fca0007ffe0ff */
[----:B------:R-:W-:-:S05]  /*0440*/  @!P3 IMAD.MOV R15, RZ, RZ, -R15 ;  /* 0x000000ffff0fb224 */ /* 0x000fca00078e0a0f */
[----:B------:R-:W-:-:S05]  /*0450*/  SEL R16, R3, R15, !P0 ;  /* 0x0000000f03107207 */ /* 0x000fca0004000000 */
[--C-:B------:R-:W-:Y:S02]  /*0460*/  IMAD.MOV R17, RZ, RZ, -R16.reuse ;  /* 0x000000ffff117224 */ /* 0x100fe400078e0a10 */
[----:B------:R-:W-:Y:S02]  /*0470*/  IMAD.IADD R15, R13, 0x1, R16 ;  /* 0x000000010d0f7824 */ /* 0x000fe400078e0210 */
[----:B------:R-:W-:-:S04]  /*0480*/  IMAD R16, R5, R17, R14 ;  /* 0x0000001105107224 */ /* 0x000fc800078e020e */
[----:B------:R-:W-:-:S04]  /*0490*/  IMAD R15, R5, R15, R16 ;  /* 0x0000000f050f7224 */ /* 0x000fc800078e0210 */
[----:B------:R-:W-:-:S06]  /*04a0*/  IMAD.WIDE R16, R15, 0x4, R8 ;  /* 0x000000040f107825 */ /* 0x000fcc00078e0208 */
[----:B------:R-:W2:Y:S01]  /*04b0*/  LDG.E R17, desc[UR10][R16.64] ;  /* 0x0000000a10117981 */ /* 0x000ea2000c1e1900 */
[----:B------:R-:W-:-:S04]  /*04c0*/  IADD3 R14, PT, PT, R6, R14, RZ ;  /* 0x0000000e060e7210 */ /* 0x000fc80007ffe0ff */
[----:B------:R-:W-:Y:S01]  /*04d0*/  ISETP.GE.AND P1, PT, R14, R4, PT ;  /* 0x000000040e00720c */ /* 0x000fe20003f26270 */
[C---:B--2---:R-:W-:Y:S01]  /*04e0*/  FADD R11, R17.reuse, R11 ;  /* 0x0000000b110b7221 */ /* 0x044fe20000000000 */
[----:B------:R-:W-:-:S11]  /*04f0*/  FFMA R10, R17, R17, R10 ;  /* 0x00000011110a7223 */ /* 0x000fd6000000000a */
[----:B------:R-:W-:Y:S05]  /*0500*/  @!P1 BRA `(.L_x_2) ;  /* 0xfffffffc00989947 */ /* 0x000fea000383ffff */
.L_x_1:
[----:B------:R-:W-:Y:S05]  /*0510*/  BSYNC.RECONVERGENT B0 ;  /* 0x0000000000007941 */ /* 0x000fea0003800200 */
.L_x_0:
[----:B------:R-:W0:Y:S01]  /*0520*/  S2UR UR5, SR_CgaCtaId ;  /* 0x00000000000579c3 */ /* 0x000e220000008800 */
[----:B------:R-:W1:Y:S01]  /*0530*/  LDCU UR8, c[0x0][0x360] ;  /* 0x00006c00ff0877ac */ /* 0x000e620008000800 */
[----:B------:R-:W-:Y:S01]  /*0540*/  UMOV UR4, 0x400 ;  /* 0x0000040000047882 */ /* 0x000fe20000000000 */
[----:B-1----:R-:W-:Y:S02]  /*0550*/  UISETP.GE.U32.AND UP0, UPT, UR8, 0x2, UPT ;  /* 0x000000020800788c */ /* 0x002fe4000bf06070 */
[----:B0-----:R-:W-:-:S04]  /*0560*/  ULEA UR4, UR5, UR4, 0x18 ;  /* 0x0000000405047291 */ /* 0x001fc8000f8ec0ff */
[----:B------:R-:W-:Y:S02]  /*0570*/  ULEA UR6, UR8, UR4, 0x2 ;  /* 0x0000000408067291 */ /* 0x000fe4000f8e10ff */
[----:B------:R-:W-:-:S04]  /*0580*/  LEA R12, R7, UR4, 0x2 ;  /* 0x00000004070c7c11 */ /* 0x000fc8000f8e10ff */
[----:B------:R-:W-:Y:S01]  /*0590*/  LEA R13, R7, UR6, 0x2 ;  /* 0x00000006070d7c11 */ /* 0x000fe2000f8e10ff */
[----:B------:R0:W-:Y:S04]  /*05a0*/  STS [R12], R11 ;  /* 0x0000000b0c007388 */ /* 0x0001e80000000800 */
[----:B------:R0:W-:Y:S01]  /*05b0*/  STS [R13], R10 ;  /* 0x0000000a0d007388 */ /* 0x0001e20000000800 */
[----:B------:R-:W-:Y:S06]  /*05c0*/  BAR.SYNC.DEFER_BLOCKING 0x0 ;  /* 0x0000000000007b1d */ /* 0x000fec0000010000 */
[----:B------:R-:W-:Y:S05]  /*05d0*/  BRA.U !UP0, `(.L_x_3) ;  /* 0x0000000108507547 */ /* 0x000fea000b800000 */
[----:B------:R-:W-:-:S07]  /*05e0*/  IMAD.U32 R0, RZ, RZ, UR8 ;  /* 0x00000008ff007e24 */ /* 0x000fce000f8e00ff */
.L_x_6:
[----:B0-----:R-:W-:Y:S01]  /*05f0*/  SHF.R.U32.HI R10, RZ, 0x1, R0 ;  /* 0x00000001ff0a7819 */ /* 0x001fe20000011600 */
[----:B------:R-:W-:Y:S03]  /*0600*/  BSSY.RECONVERGENT B0, `(.L_x_4) ;  /* 0x000000d000007945 */ /* 0x000fe60003800200 */
[----:B------:R-:W-:-:S13]  /*0610*/  ISETP.GE.U32.AND P0, PT, R7, R10, PT ;  /* 0x0000000a0700720c */ /* 0x000fda0003f06070 */
[----:B------:R-:W-:Y:S05]  /*0620*/  @P0 BRA `(.L_x_5) ;  /* 0x0000000000280947 */ /* 0x000fea0003800000 */
[C---:B------:R-:W-:Y:S01]  /*0630*/  IMAD R3, R10.reuse, 0x4, R12 ;  /* 0x000000040a037824 */ /* 0x040fe200078e020c */
[----:B------:R-:W-:Y:S01]  /*0640*/  LDS R6, [R12] ;  /* 0x000000000c067984 */ /* 0x000fe20000000800 */
[----:B------:R-:W-:-:S04]  /*0650*/  IMAD R8, R10, 0x4, R13 ;  /* 0x000000040a087824 */ /* 0x000fc800078e020d */
[----:B------:R-:W0:Y:S02]  /*0660*/  LDS R3, [R3] ;  /* 0x0000000003037984 */ /* 0x000e240000000800 */
[----:B0-----:R-:W-:-:S05]  /*0670*/  FADD R6, R3, R6 ;  /* 0x0000000603067221 */ /* 0x001fca0000000000 */
[----:B------:R-:W-:Y:S04]  /*0680*/  STS [R12], R6 ;  /* 0x000000060c007388 */ /* 0x000fe80000000800 */
[----:B------:R-:W-:Y:S04]  /*0690*/  LDS R8, [R8] ;  /* 0x0000000008087984 */ /* 0x000fe80000000800 */
[----:B------:R-:W0:Y:S02]  /*06a0*/  LDS R9, [R13] ;  /* 0x000000000d097984 */ /* 0x000e240000000800 */
[----:B0-----:R-:W-:-:S05]  /*06b0*/  FADD R9, R8, R9 ;  /* 0x0000000908097221 */ /* 0x001fca0000000000 */
[----:B------:R0:W-:Y:S02]  /*06c0*/  STS [R13], R9 ;  /* 0x000000090d007388 */ /* 0x0001e40000000800 */
.L_x_5:
[----:B------:R-:W-:Y:S05]  /*06d0*/  BSYNC.RECONVERGENT B0 ;  /* 0x0000000000007941 */ /* 0x000fea0003800200 */
.L_x_4:
[----:B------:R-:W-:Y:S01]  /*06e0*/  BAR.SYNC.DEFER_BLOCKING 0x0 ;  /* 0x0000000000007b1d */ /* 0x000fe20000010000 */
[----:B------:R-:W-:Y:S02]  /*06f0*/  ISETP.GT.U32.AND P0, PT, R0, 0x3, PT ;  /* 0x000000030000780c */ /* 0x000fe40003f04070 */
[----:B------:R-:W-:-:S11]  /*0700*/  MOV R0, R10 ;  /* 0x0000000a00007202 */ /* 0x000fd60000000f00 */
[----:B------:R-:W-:Y:S05]  /*0710*/  @P0 BRA `(.L_x_6) ;  /* 0xfffffffc00b40947 */ /* 0x000fea000383ffff */
.L_x_3:
[----:B------:R-:W1:Y:S01]  /*0720*/  S2UR UR5, SR_CgaCtaId ;  /* 0x00000000000579c3 */ /* 0x000e620000008800 */
[----:B------:R-:W-:Y:S01]  /*0730*/  UMOV UR4, 0x400 ;  /* 0x0000040000047882 */ /* 0x000fe20000000000 */
[-C--:B------:R-:W-:Y:S02]  /*0740*/  I2FP.F32.S32 R3, R4.reuse ;  /* 0x0000000400037245 */ /* 0x080fe40000201400 */
[----:B------:R-:W-:Y:S02]  /*0750*/  ISETP.GE.AND P2, PT, R7, R4, PT ;  /* 0x000000040700720c */ /* 0x000fe40003f46270 */
[----:B------:R-:W0:Y:S02]  /*0760*/  MUFU.RCP R6, R3 ;  /* 0x0000000300067308 */ /* 0x000e240000001000 */
[----:B0-----:R-:W-:Y:S01]  /*0770*/  FFMA R9, -R3, R6, 1 ;  /* 0x3f80000003097423 */ /* 0x001fe20000000106 */
[----:B-1----:R-:W-:-:S03]  /*0780*/  ULEA UR4, UR5, UR4, 0x18 ;  /* 0x0000000405047291 */ /* 0x002fc6000f8ec0ff */
[----:B------:R-:W-:-:S06]  /*0790*/  FFMA R9, R6, R9, R6 ;  /* 0x0000000906097223 */ /* 0x000fcc0000000006 */
[----:B------:R-:W0:Y:S02]  /*07a0*/  LDS R0, [UR4] ;  /* 0x00000004ff007984 */ /* 0x000e240008000800 */
[----:B0-----:R-:W0:Y:S01]  /*07b0*/  FCHK P0, R0, R3 ;  /* 0x0000000300007302 */ /* 0x001e220000000000 */
[----:B------:R-:W-:-:S04]  /*07c0*/  FFMA R6, R0, R9, RZ ;  /* 0x0000000900067223 */ /* 0x000fc800000000ff */
[----:B------:R-:W-:-:S04]  /*07d0*/  FFMA R8, -R3, R6, R0 ;  /* 0x0000000603087223 */ /* 0x000fc80000000100 */
[----:B------:R-:W-:Y:S01]  /*07e0*/  FFMA R6, R9, R8, R6 ;  /* 0x0000000809067223 */ /* 0x000fe20000000006 */
[----:B0-----:R-:W-:Y:S06]  /*07f0*/  @!P0 BRA `(.L_x_7) ;  /* 0x00000000000c8947 */ /* 0x001fec0003800000 */
[----:B------:R-:W-:-:S07]  /*0800*/  MOV R8, 0x820 ;  /* 0x0000082000087802 */ /* 0x000fce0000000f00 */
[----:B------:R-:W-:Y:S05]  /*0810*/  CALL.REL.NOINC `($__internal_0_$__cuda_sm3x_div_rn_noftz_f32_slowpath) ;  /* 0x0000000400287944 */ /* 0x000fea0003c00000 */
[----:B------:R-:W-:-:S07]  /*0820*/  IMAD.MOV.U32 R6, RZ, RZ, R0 ;  /* 0x000000ffff067224 */ /* 0x000fce00078e0000 */
.L_x_7:
[----:B------:R-:W0:Y:S01]  /*0830*/  LDS R8, [UR6] ;  /* 0x00000006ff087984 */ /* 0x000e220008000800 */
[----:B------:R-:W1:Y:S02]  /*0840*/  MUFU.RCP R0, R3 ;  /* 0x0000000300007308 */ /* 0x000e640000001000 */
[----:B-1----:R-:W-:-:S04]  /*0850*/  FFMA R9, -R3, R0, 1 ;  /* 0x3f80000003097423 */ /* 0x002fc80000000100 */
[----:B------:R-:W-:Y:S02]  /*0860*/  FFMA R0, R0, R9, R0 ;  /* 0x0000000900007223 */ /* 0x000fe40000000000 */
[----:B0-----:R-:W0:Y:S02]  /*0870*/  FCHK P0, R8, R3 ;  /* 0x0000000308007302 */ /* 0x001e240000000000 */
[----:B------:R-:W-:-:S04]  /*0880*/  FFMA R9, R0, R8, RZ ;  /* 0x0000000800097223 */ /* 0x000fc800000000ff */
[----:B------:R-:W-:-:S04]  /*0890*/  FFMA R10, -R3, R9, R8 ;  /* 0x00000009030a7223 */ /* 0x000fc80000000108 */
[----:B------:R-:W-:Y:S01]  /*08a0*/  FFMA R9, R0, R10, R9 ;  /* 0x0000000a00097223 */ /* 0x000fe20000000009 */
[----:B0-----:R-:W-:Y:S06]  /*08b0*/  @!P0 BRA `(.L_x_8) ;  /* 0x0000000000108947 */ /* 0x001fec0003800000 */
[----:B------:R-:W-:Y:S01]  /*08c0*/  IMAD.MOV.U32 R0, RZ, RZ, R8 ;  /* 0x000000ffff007224 */ /* 0x000fe200078e0008 */
[----:B------:R-:W-:-:S07]  /*08d0*/  MOV R8, 0x8f0 ;  /* 0x000008f000087802 */ /* 0x000fce0000000f00 */
[----:B------:R-:W-:Y:S05]  /*08e0*/  CALL.REL.NOINC `($__internal_0_$__cuda_sm3x_div_rn_noftz_f32_slowpath) ;  /* 0x0000000000f47944 */ /* 0x000fea0003c00000 */
[----:B------:R-:W-:-:S07]  /*08f0*/  IMAD.MOV.U32 R9, RZ, RZ, R0 ;  /* 0x000000ffff097224 */ /* 0x000fce00078e0000 */
.L_x_8:
[----:B------:R-:W-:Y:S01]  /*0900*/  BAR.SYNC.DEFER_BLOCKING 0x0 ;  /* 0x0000000000007b1d */ /* 0x000fe20000010000 */
[----:B------:R-:W-:-:S05]  /*0910*/  FFMA R9, -R6, R6, R9 ;  /* 0x0000000606097223 */ /* 0x000fca0000000109 */
[----:B------:R-:W0:Y:S02]  /*0920*/  LDCU UR4, c[0x0][0x3b4] ;  /* 0x00007680ff0477ac */ /* 0x000e240008000800 */
[----:B0-----:R-:W-:Y:S01]  /*0930*/  FADD R16, R9, UR4 ;  /* 0x0000000409107e21 */ /* 0x001fe20008000000 */
[----:B------:R-:W-:Y:S06]  /*0940*/  @P2 EXIT ;  /* 0x000000000000294d */ /* 0x000fec0003800000 */
[-C--:B------:R-:W-:Y:S01]  /*0950*/  IABS R0, R5.reuse ;  /* 0x0000000500007213 */ /* 0x080fe20000000000 */
[----:B------:R-:W0:Y:S01]  /*0960*/  LDC R3, c[0x0][0x3a4] ;  /* 0x0000e900ff037b82 */ /* 0x000e220000000800 */
[C---:B------:R-:W-:Y:S02]  /*0970*/  FSETP.GEU.AND P1, PT, |R16|.reuse, 1.175494350822287508e-38, PT ;  /* 0x008000001000780b */ /* 0x040fe40003f2e200 */
[----:B------:R-:W1:Y:S01]  /*0980*/  I2F.RP R17, R0 ;  /* 0x0000000000117306 */ /* 0x000e620000209400 */
[----:B------:R-:W-:Y:S02]  /*0990*/  ISETP.NE.AND P0, PT, R5, RZ, PT ;  /* 0x000000ff0500720c */ /* 0x000fe40003f05270 */
[----:B------:R-:W-:Y:S02]  /*09a0*/  LOP3.LUT R25, RZ, R5, RZ, 0x33, !PT ;  /* 0x00000005ff197212 */ /* 0x000fe400078e33ff */
[----:B------:R-:W2:Y:S06]  /*09b0*/  LDC.64 R8, c[0x0][0x390] ;  /* 0x0000e400ff087b82 */ /* 0x000eac0000000a00 */
[----:B------:R-:W-:-:S02]  /*09c0*/  @!P1 FMUL R16, R16, 16777216 ;  /* 0x4b80000010109820 */ /* 0x000fc40000400000 */
[----:B------:R-:W3:Y:S01]  /*09d0*/  LDC.64 R10, c[0x0][0x398] ;  /* 0x0000e600ff0a7b82 */ /* 0x000ee20000000a00 */
[----:B-1----:R-:W1:Y:S07]  /*09e0*/  MUFU.RCP R17, R17 ;  /* 0x0000001100117308 */ /* 0x002e6e0000001000 */
[----:B------:R-:W4:Y:S01]  /*09f0*/  LDC.64 R12, c[0x0][0x380] ;  /* 0x0000e000ff0c7b82 */ /* 0x000f220000000a00 */
[----:B------:R-:W5:Y:S07]  /*0a00*/  MUFU.RSQ R24, R16 ;  /* 0x0000001000187308 */ /* 0x000f6e0000001400 */
[----:B------:R-:W0:Y:S01]  /*0a10*/  LDC.64 R14, c[0x0][0x388] ;  /* 0x0000e200ff0e7b82 */ /* 0x000e220000000a00 */
[----:B-1----:R-:W-:-:S04]  /*0a20*/  IADD3 R26, PT, PT, R17, 0xffffffe, RZ ;  /* 0x0ffffffe111a7810 */ /* 0x002fc80007ffe0ff */
[----:B------:R1:W2:Y:S01]  /*0a30*/  F2I.FTZ.U32.TRUNC.NTZ R27, R26 ;  /* 0x0000001a001b7305 */ /* 0x0002a2000021f000 */
[----:B-----5:R-:W-:Y:S01]  /*0a40*/  @!P1 FMUL R24, R24, 4096 ;  /* 0x4580000018189820 */ /* 0x020fe20000400000 */
[----:B-1----:R-:W-:Y:S02]  /*0a50*/  IMAD.MOV.U32 R26, RZ, RZ, RZ ;  /* 0x000000ffff1a7224 */ /* 0x002fe400078e00ff */
[----:B--2---:R-:W-:-:S04]  /*0a60*/  IMAD.MOV R17, RZ, RZ, -R27 ;  /* 0x000000ffff117224 */ /* 0x004fc800078e0a1b */
[----:B------:R-:W-:-:S04]  /*0a70*/  IMAD R17, R17, R0, RZ ;  /* 0x0000000011117224 */ /* 0x000fc800078e02ff */
[----:B------:R-:W-:-:S07]  /*0a80*/  IMAD.HI.U32 R26, R27, R17, R26 ;  /* 0x000000111b1a7227 */ /* 0x000fce00078e001a */
.L_x_9:
[----:B------:R-:W-:Y:S02]  /*0a90*/  IABS R16, R5 ;  /* 0x0000000500107213 */ /* 0x000fe40000000000 */
[----:B------:R-:W-:-:S03]  /*0aa0*/  IABS R17, R7 ;  /* 0x0000000700117213 */ /* 0x000fc60000000000 */
[----:B------:R-:W-:Y:S02]  /*0ab0*/  IMAD.MOV R18, RZ, RZ, -R16 ;  /* 0x000000ffff127224 */ /* 0x000fe400078e0a10 */
[----:B------:R-:W-:-:S04]  /*0ac0*/  IMAD.HI.U32 R16, R26, R17, RZ ;  /* 0x000000111a107227 */ /* 0x000fc800078e00ff */
[----:B------:R-:W-:Y:S01]  /*0ad0*/  IMAD R17, R16, R18, R17 ;  /* 0x0000001210117224 */ /* 0x000fe200078e0211 */
[----:B------:R-:W-:-:S04]  /*0ae0*/  IABS R18, R5 ;  /* 0x0000000500127213 */ /* 0x000fc80000000000 */
[----:B------:R-:W-:-:S13]  /*0af0*/  ISETP.GT.U32.AND P2, PT, R0, R17, PT ;  /* 0x000000110000720c */ /* 0x000fda0003f44070 */
[----:B------:R-:W-:Y:S01]  /*0b00*/  @!P2 IADD3 R17, PT, PT, R17, -R18, RZ ;  /* 0x800000121111a210 */ /* 0x000fe20007ffe0ff */
[----:B------:R-:W-:-:S03]  /*0b10*/  @!P2 VIADD R16, R16, 0x1 ;  /* 0x000000011010a836 */ /* 0x000fc60000000000 */
[----:B------:R-:W-:Y:S02]  /*0b20*/  ISETP.GE.U32.AND P1, PT, R17, R0, PT ;  /* 0x000000001100720c */ /* 0x000fe40003f26070 */
[----:B------:R-:W-:-:S04]  /*0b30*/  LOP3.LUT R17, R7, R5, RZ, 0x3c, !PT ;  /* 0x0000000507117212 */ /* 0x000fc800078e3cff */
[----:B------:R-:W-:-:S07]  /*0b40*/  ISETP.GE.AND P3, PT, R17, RZ, PT ;  /* 0x000000ff1100720c */ /* 0x000fce0003f66270 */
[----:B------:R-:W-:-:S06]  /*0b50*/  @P1 VIADD R16, R16, 0x1 ;  /* 0x0000000110101836 */ /* 0x000fcc0000000000 */
[----:B------:R-:W-:-:S05]  /*0b60*/  @!P3 IMAD.MOV R16, RZ, RZ, -R16 ;  /* 0x000000ffff10b224 */ /* 0x000fca00078e0a10 */
[----:B------:R-:W-:-:S04]  /*0b70*/  SEL R17, R25, R16, !P0 ;  /* 0x0000001019117207 */ /* 0x000fc80004000000 */
[----:B------:R-:W-:Y:S01]  /*0b80*/  IADD3 R16, PT, PT, -R17, RZ, RZ ;  /* 0x000000ff11107210 */ /* 0x000fe20007ffe1ff */
[----:B------:R-:W-:-:S04]  /*0b90*/  IMAD.IADD R19, R2, 0x1, R17 ;  /* 0x0000000102137824 */ /* 0x000fc800078e0211 */
[----:B------:R-:W-:Y:S02]  /*0ba0*/  IMAD R16, R5, R16, R7 ;  /* 0x0000001005107224 */ /* 0x000fe400078e0207 */
[----:B01----:R-:W-:-:S04]  /*0bb0*/  IMAD R23, R3, UR7, R19 ;  /* 0x0000000703177c24 */ /* 0x003fc8000f8e0213 */
[----:B------:R-:W-:-:S04]  /*0bc0*/  IMAD R23, R5, R23, R16 ;  /* 0x0000001705177224 */ /* 0x000fc800078e0210 */
[----:B----4-:R-:W-:-:S04]  /*0bd0*/  IMAD.WIDE R20, R23, 0x4, R12 ;  /* 0x0000000417147825 */ /* 0x010fc800078e020c */
[C---:B------:R-:W-:Y:S02]  /*0be0*/  IMAD.WIDE R16, R19.reuse, 0x4, R8 ;  /* 0x0000000413107825 */ /* 0x040fe400078e0208 */
[----:B------:R-:W2:Y:S02]  /*0bf0*/  LDG.E R21, desc[UR10][R20.64] ;  /* 0x0000000a14157981 */ /* 0x000ea4000c1e1900 */
[----:B---3--:R-:W-:Y:S02]  /*0c00*/  IMAD.WIDE R18, R19, 0x4, R10 ;  /* 0x0000000413127825 */ /* 0x008fe400078e020a */
[----:B------:R-:W3:Y:S04]  /*0c10*/  LDG.E R16, desc[UR10][R16.64] ;  /* 0x0000000a10107981 */ /* 0x000ee8000c1e1900 */
[----:B------:R-:W3:Y:S01]  /*0c20*/  LDG.E R18, desc[UR10][R18.64] ;  /* 0x0000000a12127981 */ /* 0x000ee2000c1e1900 */
[----:B------:R-:W-:-:S04]  /*0c30*/  IMAD.WIDE R22, R23, 0x4, R14 ;  /* 0x0000000417167825 */ /* 0x000fc800078e020e */
[----:B------:R-:W-:-:S05]  /*0c40*/  VIADD R7, R7, UR8 ;  /* 0x0000000807077c36 */ /* 0x000fca0008000000 */
[----:B------:R-:W-:Y:S01]  /*0c50*/  ISETP.GE.AND P1, PT, R7, R4, PT ;  /* 0x000000040700720c */ /* 0x000fe20003f26270 */
[----:B--2---:R-:W-:-:S04]  /*0c60*/  FADD R27, R21, -R6 ;  /* 0x80000006151b7221 */ /* 0x004fc80000000000 */
[----:B------:R-:W-:-:S04]  /*0c70*/  FMUL R27, R24, R27 ;  /* 0x0000001b181b7220 */ /* 0x000fc80000400000 */
[----:B---3--:R-:W-:-:S05]  /*0c80*/  FFMA R27, R27, R16, R18 ;  /* 0x000000101b1b7223 */ /* 0x008fca0000000012 */
[----:B------:R1:W-:Y:S01]  /*0c90*/  STG.E desc[UR10][R22.64], R27 ;  /* 0x0000001b16007986 */ /* 0x0003e2000c10190a */
[----:B------:R-:W-:Y:S05]  /*0ca0*/  @!P1 BRA `(.L_x_9) ;  /* 0xfffffffc00789947 */ /* 0x000fea000383ffff */
[----:B------:R-:W-:Y:S05]  /*0cb0*/  EXIT ;  /* 0x000000000000794d */ /* 0x000fea0003800000 */
        .weak           $__internal_0_$__cuda_sm3x_div_rn_noftz_f32_slowpath
        .type           $__internal_0_$__cuda_sm3x_div_rn_noftz_f32_slowpath,@function
        .size           $__internal_0_$__cuda_sm3x_div_rn_noftz_f32_slowpath,(.L_x_19 - $__internal_0_$__cuda_sm3x_div_rn_noftz_f32_slowpath)
$__internal_0_$__cuda_sm3x_div_rn_noftz_f32_slowpath:
[--C-:B------:R-:W-:Y:S01]  /*0cc0*/  SHF.R.U32.HI R10, RZ, 0x17, R3.reuse ;  /* 0x00000017ff0a7819 */ /* 0x100fe20000011603 */
[----:B------:R-:W-:Y:S01]  /*0cd0*/  IMAD.MOV.U32 R11, RZ, RZ, R3 ;  /* 0x000000ffff0b7224 */ /* 0x000fe200078e0003 */
[----:B------:R-:W-:Y:S02]  /*0ce0*/  SHF.R.U32.HI R9, RZ, 0x17, R0 ;  /* 0x00000017ff097819 */ /* 0x000fe40000011600 */
[----:B------:R-:W-:Y:S02]  /*0cf0*/  LOP3.LUT R10, R10, 0xff, RZ, 0xc0, !PT ;  /* 0x000000ff0a0a7812 */ /* 0x000fe400078ec0ff */
[----:B------:R-:W-:-:S03]  /*0d00*/  LOP3.LUT R14, R9, 0xff, RZ, 0xc0, !PT ;  /* 0x000000ff090e7812 */ /* 0x000fc600078ec0ff */
[----:B------:R-:W-:Y:S01]  /*0d10*/  VIADD R13, R10, 0xffffffff ;  /* 0xffffffff0a0d7836 */ /* 0x000fe20000000000 */
[----:B------:R-:W-:-:S04]  /*0d20*/  IADD3 R12, PT, PT, R14, -0x1, RZ ;  /* 0xffffffff0e0c7810 */ /* 0x000fc80007ffe0ff */
[----:B------:R-:W-:-:S04]  /*0d30*/  ISETP.GT.U32.AND P0, PT, R13, 0xfd, PT ;  /* 0x000000fd0d00780c */ /* 0x000fc80003f04070 */
[----:B------:R-:W-:-:S13]  /*0d40*/  ISETP.GT.U32.OR P0, PT, R12, 0xfd, P0 ;  /* 0x000000fd0c00780c */ /* 0x000fda0000704470 */
[----:B------:R-:W-:Y:S01]  /*0d50*/  @!P0 IMAD.MOV.U32 R9, RZ, RZ, RZ ;  /* 0x000000ffff098224 */ /* 0x000fe200078e00ff */
[----:B------:R-:W-:Y:S06]  /*0d60*/  @!P0 BRA `(.L_x_10) ;  /* 0x00000000005c8947 */ /* 0x000fec0003800000 */
[----:B------:R-:W-:Y:S02]  /*0d70*/  FSETP.GTU.FTZ.AND P0, PT, |R0|, +INF , PT ;  /* 0x7f8000000000780b */ /* 0x000fe40003f1c200 */
[----:B------:R-:W-:-:S04]  /*0d80*/  FSETP.GTU.FTZ.AND P1, PT, |R3|, +INF , PT ;  /* 0x7f8000000300780b */ /* 0x000fc80003f3c200 */
[----:B------:R-:W-:-:S13]  /*0d90*/  PLOP3.LUT P0, PT, P0, P1, PT, 0xf8, 0x8f ;  /* 0x00000000008f781c */ /* 0x000fda0000703f70 */
[----:B------:R-:W-:Y:S05]  /*0da0*/  @P0 BRA `(.L_x_11) ;  /* 0x0000000400440947 */ /* 0x000fea0003800000 */
[----:B------:R-:W-:-:S13]  /*0db0*/  LOP3.LUT P0, RZ, R11, 0x7fffffff, R0, 0xc8, !PT ;  /* 0x7fffffff0bff7812 */ /* 0x000fda000780c800 */
[----:B------:R-:W-:Y:S05]  /*0dc0*/  @!P0 BRA `(.L_x_12) ;  /* 0x0000000400348947 */ /* 0x000fea0003800000 */
[C---:B------:R-:W-:Y:S02]  /*0dd0*/  FSETP.NEU.FTZ.AND P3, PT, |R0|.reuse, +INF , PT ;  /* 0x7f8000000000780b */ /* 0x040fe40003f7d200 */
[----:B------:R-:W-:Y:S02]  /*0de0*/  FSETP.NEU.FTZ.AND P1, PT, |R3|, +INF , PT ;  /* 0x7f8000000300780b */ /* 0x000fe40003f3d200 */
[----:B------:R-:W-:-:S11]  /*0df0*/  FSETP.NEU.FTZ.AND P0, PT, |R0|, +INF , PT ;  /* 0x7f8000000000780b */ /* 0x000fd60003f1d200 */
[----:B------:R-:W-:Y:S05]  /*0e00*/  @!P1 BRA !P3, `(.L_x_12) ;  /* 0x0000000400249947 */ /* 0x000fea0005800000 */
[----:B------:R-:W-:-:S04]  /*0e10*/  LOP3.LUT P3, RZ, R0, 0x7fffffff, RZ, 0xc0, !PT ;  /* 0x7fffffff00ff7812 */ /* 0x000fc8000786c0ff */
[----:B------:R-:W-:-:S13]  /*0e20*/  PLOP3.LUT P1, PT, P1, P3, PT, 0x2f, 0xf2 ;  /* 0x0000000000f2781c */ /* 0x000fda0000f26577 */
[----:B------:R-:W-:Y:S05]  /*0e30*/  @P1 BRA `(.L_x_13) ;  /* 0x0000000400101947 */ /* 0x000fea0003800000 */
[----:B------:R-:W-:-:S04]  /*0e40*/  LOP3.LUT P1, RZ, R11, 0x7fffffff, RZ, 0xc0, !PT ;  /* 0x7fffffff0bff7812 */ /* 0x000fc8000782c0ff */
[----:B------:R-:W-:-:S13]  /*0e50*/  PLOP3.LUT P0, PT, P0, P1, PT, 0x2f, 0xf2 ;  /* 0x0000000000f2781c */ /* 0x000fda0000702577 */
[----:B------:R-:W-:Y:S05]  /*0e60*/  @P0 BRA `(.L_x_14) ;  /* 0x0000000000f80947 */ /* 0x000fea0003800000 */
[----:B------:R-:W-:Y:S02]  /*0e70*/  ISETP.GE.AND P0, PT, R12, RZ, PT ;  /* 0x000000ff0c00720c */ /* 0x000fe40003f06270 */
[----:B------:R-:W-:-:S11]  /*0e80*/  ISETP.GE.AND P1, PT, R13, RZ, PT ;  /* 0x000000ff0d00720c */ /* 0x000fd60003f26270 */
[----:B------:R-:W-:Y:S01]  /*0e90*/  @P0 IMAD.MOV.U32 R9, RZ, RZ, RZ ;  /* 0x000000ffff090224 */ /* 0x000fe200078e00ff */
[----:B------:R-:W-:Y:S01]  /*0ea0*/  @!P0 MOV R9, 0xffffffc0 ;  /* 0xffffffc000098802 */ /* 0x000fe20000000f00 */
[----:B------:R-:W-:Y:S01]  /*0eb0*/  @!P0 FFMA R0, R0, 1.84467440737095516160e+19, RZ ;  /* 0x5f80000000008823 */ /* 0x000fe200000000ff */
[----:B------:R-:W-:-:S03]  /*0ec0*/  @!P1 FFMA R11, R3, 1.84467440737095516160e+19, RZ ;  /* 0x5f800000030b9823 */ /* 0x000fc600000000ff */
[----:B------:R-:W-:-:S07]  /*0ed0*/  @!P1 VIADD R9, R9, 0x40 ;  /* 0x0000004009099836 */ /* 0x000fce0000000000 */
.L_x_10:
[----:B------:R-:W-:-:S05]  /*0ee0*/  LEA R12, R10, 0xc0800000, 0x17 ;  /* 0xc08000000a0c7811 */ /* 0x000fca00078eb8ff */
[----:B------:R-:W-:Y:S02]  /*0ef0*/  IMAD.IADD R12, R11, 0x1, -R12 ;  /* 0x000000010b0c7824 */ /* 0x000fe400078e0a0c */
[----:B------:R-:W-:Y:S02]  /*0f00*/  VIADD R11, R14, 0xffffff81 ;  /* 0xffffff810e0b7836 */ /* 0x000fe40000000000 */
[----:B------:R0:W1:Y:S01]  /*0f10*/  MUFU.RCP R13, R12 ;  /* 0x0000000c000d7308 */ /* 0x0000620000001000 */
[----:B------:R-:W-:Y:S01]  /*0f20*/  FADD.FTZ R15, -R12, -RZ ;  /* 0x800000ff0c0f7221 */ /* 0x000fe20000010100 */
[C---:B------:R-:W-:Y:S01]  /*0f30*/  IMAD R0, R11.reuse, -0x800000, R0 ;  /* 0xff8000000b007824 */ /* 0x040fe200078e0200 */
[----:B0-----:R-:W-:-:S04]  /*0f40*/  IADD3 R12, PT, PT, R11, 0x7f, -R10 ;  /* 0x0000007f0b0c7810 */ /* 0x001fc80007ffe80a */
[----:B------:R-:W-:Y:S01]  /*0f50*/  IADD3 R9, PT, PT, R12, R9, RZ ;  /* 0x000000090c097210 */ /* 0x000fe20007ffe0ff */
[----:B-1----:R-:W-:-:S04]  /*0f60*/  FFMA R14, R13, R15, 1 ;  /* 0x3f8000000d0e7423 */ /* 0x002fc8000000000f */
[----:B------:R-:W-:-:S04]  /*0f70*/  FFMA R16, R13, R14, R13 ;  /* 0x0000000e0d107223 */ /* 0x000fc8000000000d */
[----:B------:R-:W-:-:S04]  /*0f80*/  FFMA R13, R0, R16, RZ ;  /* 0x00000010000d7223 */ /* 0x000fc800000000ff */
[----:B------:R-:W-:-:S04]  /*0f90*/  FFMA R14, R15, R13, R0 ;  /* 0x0000000d0f0e7223 */ /* 0x000fc80000000000 */
[----:B------:R-:W-:-:S04]  /*0fa0*/  FFMA R13, R16, R14, R13 ;  /* 0x0000000e100d7223 */ /* 0x000fc8000000000d */
[----:B------:R-:W-:-:S04]  /*0fb0*/  FFMA R14, R15, R13, R0 ;  /* 0x0000000d0f0e7223 */ /* 0x000fc80000000000 */
[----:B------:R-:W-:-:S05]  /*0fc0*/  FFMA R0, R16, R14, R13 ;  /* 0x0000000e10007223 */ /* 0x000fca000000000d */
[----:B------:R-:W-:-:S04]  /*0fd0*/  SHF.R.U32.HI R10, RZ, 0x17, R0 ;  /* 0x00000017ff0a7819 */ /* 0x000fc80000011600 */
[----:B------:R-:W-:-:S05]  /*0fe0*/  LOP3.LUT R10, R10, 0xff, RZ, 0xc0, !PT ;  /* 0x000000ff0a0a7812 */ /* 0x000fca00078ec0ff */
[----:B------:R-:W-:-:S04]  /*0ff0*/  IMAD.IADD R15, R10, 0x1, R9 ;  /* 0x000000010a0f7824 */ /* 0x000fc800078e0209 */
[----:B------:R-:W-:-:S05]  /*1000*/  VIADD R10, R15, 0xffffffff ;  /* 0xffffffff0f0a7836 */ /* 0x000fca0000000000 */
[----:B------:R-:W-:-:S13]  /*1010*/  ISETP.GE.U32.AND P0, PT, R10, 0xfe, PT ;  /* 0x000000fe0a00780c */ /* 0x000fda0003f06070 */
[----:B------:R-:W-:Y:S05]  /*1020*/  @!P0 BRA `(.L_x_15) ;  /* 0x0000000000808947 */ /* 0x000fea0003800000 */
[----:B------:R-:W-:-:S13]  /*1030*/  ISETP.GT.AND P0, PT, R15, 0xfe, PT ;  /* 0x000000fe0f00780c */ /* 0x000fda0003f04270 */
[----:B------:R-:W-:Y:S05]  /*1040*/  @P0 BRA `(.L_x_16) ;  /* 0x00000000006c0947 */ /* 0x000fea0003800000 */
[----:B------:R-:W-:-:S13]  /*1050*/  ISETP.GE.AND P0, PT, R15, 0x1, PT ;  /* 0x000000010f00780c */ /* 0x000fda0003f06270 */
[----:B------:R-:W-:Y:S05]  /*1060*/  @P0 BRA `(.L_x_17) ;  /* 0x0000000000980947 */ /* 0x000fea0003800000 */
[----:B------:R-:W-:Y:S02]  /*1070*/  ISETP.GE.AND P0, PT, R15, -0x18, PT ;  /* 0xffffffe80f00780c */ /* 0x000fe40003f06270 */
[----:B------:R-:W-:-:S11]  /*1080*/  LOP3.LUT R0, R0, 0x80000000, RZ, 0xc0, !PT ;  /* 0x8000000000007812 */ /* 0x000fd600078ec0ff */
[----:B------:R-:W-:Y:S05]  /*1090*/  @!P0 BRA `(.L_x_17) ;  /* 0x00000000008c8947 */ /* 0x000fea0003800000 */
[CCC-:B------:R-:W-:Y:S01]  /*10a0*/  FFMA.RZ R9, R16.reuse, R14.reuse, R13.reuse ;  /* 0x0000000e10097223 */ /* 0x1c0fe2000000c00d */
[C---:B------:R-:W-:Y:S01]  /*10b0*/  IADD3 R12, PT, PT, R15.reuse, 0x20, RZ ;  /* 0x000000200f0c7810 */ /* 0x040fe20007ffe0ff */
[CCC-:B------:R-:W-:Y:S01]  /*10c0*/  FFMA.RM R10, R16.reuse, R14.reuse, R13.reuse ;  /* 0x0000000e100a7223 */ /* 0x1c0fe2000000400d */
[----:B------:R-:W-:Y:S02]  /*10d0*/  ISETP.NE.AND P3, PT, R15, RZ, PT ;  /* 0x000000ff0f00720c */ /* 0x000fe40003f65270 */
[----:B------:R-:W-:Y:S01]  /*10e0*/  LOP3.LUT R11, R9, 0x7fffff, RZ, 0xc0, !PT ;  /* 0x007fffff090b7812 */ /* 0x000fe200078ec0ff */
[----:B------:R-:W-:Y:S01]  /*10f0*/  FFMA.RP R9, R16, R14, R13 ;  /* 0x0000000e10097223 */ /* 0x000fe2000000800d */
[----:B------:R-:W-:Y:S01]  /*1100*/  IMAD.MOV R13, RZ, RZ, -R15 ;  /* 0x000000ffff0d7224 */ /* 0x000fe200078e0a0f */
[----:B------:R-:W-:Y:S02]  /*1110*/  ISETP.NE.AND P1, PT, R15, RZ, PT ;  /* 0x000000ff0f00720c */ /* 0x000fe40003f25270 */
[----:B------:R-:W-:-:S02]  /*1120*/  LOP3.LUT R11, R11, 0x800000, RZ, 0xfc, !PT ;  /* 0x008000000b0b7812 */ /* 0x000fc400078efcff */
[----:B------:R-:W-:Y:S02]  /*1130*/  FSETP.NEU.FTZ.AND P0, PT, R9, R10, PT ;  /* 0x0000000a0900720b */ /* 0x000fe40003f1d000 */
[----:B------:R-:W-:Y:S02]  /*1140*/  SHF.L.U32 R12, R11, R12, RZ ;  /* 0x0000000c0b0c7219 */ /* 0x000fe400000006ff */
[----:B------:R-:W-:Y:S02]  /*1150*/  SEL R10, R13, RZ, P3 ;  /* 0x000000ff0d0a7207 */ /* 0x000fe40001800000 */
[----:B------:R-:W-:Y:S02]  /*1160*/  ISETP.NE.AND P1, PT, R12, RZ, P1 ;  /* 0x000000ff0c00720c */ /* 0x000fe40000f25270 */
[----:B------:R-:W-:Y:S02]  /*1170*/  SHF.R.U32.HI R10, RZ, R10, R11 ;  /* 0x0000000aff0a7219 */ /* 0x000fe4000001160b */
[----:B------:R-:W-:-:S02]  /*1180*/  PLOP3.LUT P0, PT, P0, P1, PT, 0xf8, 0x8f ;  /* 0x00000000008f781c */ /* 0x000fc40000703f70 */
[----:B------:R-:W-:Y:S02]  /*1190*/  SHF.R.U32.HI R12, RZ, 0x1, R10 ;  /* 0x00000001ff0c7819 */ /* 0x000fe4000001160a */
[----:B------:R-:W-:-:S04]  /*11a0*/  SEL R9, RZ, 0x1, !P0 ;  /* 0x00000001ff097807 */ /* 0x000fc80004000000 */
[----:B------:R-:W-:-:S04]  /*11b0*/  LOP3.LUT R9, R9, 0x1, R12, 0xf8, !PT ;  /* 0x0000000109097812 */ /* 0x000fc800078ef80c */
[----:B------:R-:W-:-:S05]  /*11c0*/  LOP3.LUT R9, R9, R10, RZ, 0xc0, !PT ;  /* 0x0000000a09097212 */ /* 0x000fca00078ec0ff */
[----:B------:R-:W-:-:S05]  /*11d0*/  IMAD.IADD R9, R12, 0x1, R9 ;  /* 0x000000010c097824 */ /* 0x000fca00078e0209 */
[----:B------:R-:W-:Y:S01]  /*11e0*/  LOP3.LUT R0, R9, R0, RZ, 0xfc, !PT ;  /* 0x0000000009007212 */ /* 0x000fe200078efcff */
[----:B------:R-:W-:Y:S06]  /*11f0*/  BRA `(.L_x_17) ;  /* 0x0000000000347947 */ /* 0x000fec0003800000 */
.L_x_16:
[----:B------:R-:W-:-:S04]  /*1200*/  LOP3.LUT R0, R0, 0x80000000, RZ, 0xc0, !PT ;  /* 0x8000000000007812 */ /* 0x000fc800078ec0ff */
[----:B------:R-:W-:Y:S01]  /*1210*/  LOP3.LUT R0, R0, 0x7f800000, RZ, 0xfc, !PT ;  /* 0x7f80000000007812 */ /* 0x000fe200078efcff */
[----:B------:R-:W-:Y:S06]  /*1220*/  BRA `(.L_x_17) ;  /* 0x0000000000287947 */ /* 0x000fec0003800000 */
.L_x_15:
[----:B------:R-:W-:Y:S01]  /*1230*/  LEA R0, R9, R0, 0x17 ;  /* 0x0000000009007211 */ /* 0x000fe200078eb8ff */
[----:B------:R-:W-:Y:S06]  /*1240*/  BRA `(.L_x_17) ;  /* 0x0000000000207947 */ /* 0x000fec0003800000 */
.L_x_14:
[----:B------:R-:W-:-:S04]  /*1250*/  LOP3.LUT R0, R11, 0x80000000, R0, 0x48, !PT ;  /* 0x800000000b007812 */ /* 0x000fc800078e4800 */
[----:B------:R-:W-:Y:S01]  /*1260*/  LOP3.LUT R0, R0, 0x7f800000, RZ, 0xfc, !PT ;  /* 0x7f80000000007812 */ /* 0x000fe200078efcff */
[----:B------:R-:W-:Y:S06]  /*1270*/  BRA `(.L_x_17) ;  /* 0x0000000000147947 */ /* 0x000fec0003800000 */
.L_x_13:
[----:B------:R-:W-:Y:S01]  /*1280*/  LOP3.LUT R0, R11, 0x80000000, R0, 0x48, !PT ;  /* 0x800000000b007812 */ /* 0x000fe200078e4800 */
[----:B------:R-:W-:Y:S06]  /*1290*/  BRA `(.L_x_17) ;  /* 0x00000000000c7947 */ /* 0x000fec0003800000 */
.L_x_12:
[----:B------:R-:W0:Y:S01]  /*12a0*/  MUFU.RSQ R0, -QNAN ;  /* 0xffc0000000007908 */ /* 0x000e220000001400 */
[----:B------:R-:W-:Y:S05]  /*12b0*/  BRA `(.L_x_17) ;  /* 0x0000000000047947 */ /* 0x000fea0003800000 */
.L_x_11:
[----:B------:R-:W-:-:S07]  /*12c0*/  FADD.FTZ R0, R0, R3 ;  /* 0x0000000300007221 */ /* 0x000fce0000010000 */
.L_x_17:
[----:B------:R-:W-:-:S04]  /*12d0*/  IMAD.MOV.U32 R9, RZ, RZ, 0x0 ;  /* 0x00000000ff097424 */ /* 0x000fc800078e00ff */
[----:B0-----:R-:W-:Y:S05]  /*12e0*/  RET.REL.NODEC R8 `(_Z16groupNormForwardPKfPfS0_S0_iiiiif) ;  /* 0xffffffec08447950 */ /* 0x001fea0003c3ffff */
.L_x_18:
[----:B------:R-:W-:-:S00]  /*12f0*/  BRA `(.L_x_18) ;  /* 0xfffffffc00fc7947 */ /* 0x000fc0000383ffff */
[----:B------:R-:W-:-:S00]  /*1300*/  NOP ;  /* 0x0000000000007918 */ /* 0x000fc00000000000 */
[----:B------:R-:W-:-:S00]  /*1310*/  NOP ;  /* 0x0000000000007918 */ /* 0x000fc00000000000 */
[----:B------:R-:W-:-:S00]  /*1320*/  NOP ;  /* 0x0000000000007918 */ /* 0x000fc00000000000 */
[----:B------:R-:W-:-:S00]  /*1330*/  NOP ;  /* 0x0000000000007918 */ /* 0x000fc00000000000 */
[----:B------:R-:W-:-:S00]  /*1340*/  NOP ;  /* 0x0000000000007918 */ /* 0x000fc00000000000 */
[----:B------:R-:W-:-:S00]  /*1350*/  NOP ;  /* 0x0000000000007918 */ /* 0x000fc00000000000 */
[----:B------:R-:W-:-:S00]  /*1360*/  NOP ;  /* 0x0000000000007918 */ /* 0x000fc00000000000 */
[----:B------:R-:W-:-:S00]  /*1370*/  NOP ;  /* 0x0000000000007918 */ /* 0x000fc00000000000 */
.L_x_19:


//--------------------- .nv.shared._Z16groupNormForwardPKfPfS0_S0_iiiiif --------------------------
	.section	.nv.shared._Z16groupNormForwardPKfPfS0_S0_iiiiif,"aw",@nobits
	.sectionflags	@""
	.align	16
	.zero		1024


//--------------------- .nv.shared.reserved.0     --------------------------
	.section	.nv.shared.reserved.0,"aw",@nobits
	.weak		__nv_reservedSMEM_offset_0_alias
	.size		__nv_reservedSMEM_offset_0_alias, 0, 64
	.other		__nv_reservedSMEM_offset_0_alias,@"STO_CUDA_RESERVED_SHARED STV_DEFAULT"
__nv_reservedSMEM_offset_0_alias:
	.zero		0
	.zero		64


//--------------------- .nv.constant0._Z16groupNormForwardPKfPfS0_S0_iiiiif --------------------------
	.section	.nv.constant0._Z16groupNormForwardPKfPfS0_S0_iiiiif,"a",@progbits
	.sectionflags	@""
	.align	4
.nv.constant0._Z16groupNormForwardPKfPfS0_S0_iiiiif:
	.zero		952


//--------------------- SYMBOLS --------------------------

	.type		.nv.reservedSmem.offset0,@object
	.size		.nv.reservedSmem.offset0,0x4
	.type		.nv.reservedSmem.cap,@object
	.size		.nv.reservedSmem.cap,0x4
